//
// Generated by NVIDIA NVVM Compiler
//
// Compiler Build ID: CL-36424714
// Cuda compilation tools, release 13.0, V13.0.88
// Based on NVVM 20.0.0
//

.version 9.0
.target sm_100
.address_size 64

	// .globl	_Z3atbPKdS0_Pdiii

.visible .entry _Z3atbPKdS0_Pdiii(
	.param .u64 .ptr .align 1 _Z3atbPKdS0_Pdiii_param_0,
	.param .u64 .ptr .align 1 _Z3atbPKdS0_Pdiii_param_1,
	.param .u64 .ptr .align 1 _Z3atbPKdS0_Pdiii_param_2,
	.param .u32 _Z3atbPKdS0_Pdiii_param_3,
	.param .u32 _Z3atbPKdS0_Pdiii_param_4,
	.param .u32 _Z3atbPKdS0_Pdiii_param_5
)
{
	.reg .pred 	%p<24>;
	.reg .b32 	%r<78>;
	.reg .b64 	%rd<100>;
	.reg .b64 	%fd<185>;

	ld.param.u64 	%rd5, [_Z3atbPKdS0_Pdiii_param_0];
	ld.param.u64 	%rd6, [_Z3atbPKdS0_Pdiii_param_1];
	ld.param.u32 	%r34, [_Z3atbPKdS0_Pdiii_param_3];
	ld.param.u32 	%r35, [_Z3atbPKdS0_Pdiii_param_4];
	ld.param.u32 	%r36, [_Z3atbPKdS0_Pdiii_param_5];
	cvta.to.global.u64 	%rd1, %rd6;
	cvta.to.global.u64 	%rd2, %rd5;
	mov.u32 	%r37, %ctaid.y;
	mov.u32 	%r38, %ntid.y;
	mov.u32 	%r39, %tid.y;
	mad.lo.s32 	%r40, %r37, %r38, %r39;
	shl.b32 	%r1, %r40, 1;
	mov.u32 	%r41, %ctaid.x;
	mov.u32 	%r42, %ntid.x;
	mov.u32 	%r43, %tid.x;
	mad.lo.s32 	%r2, %r41, %r42, %r43;
	setp.ge.s32 	%p1, %r1, %r34;
	setp.ge.s32 	%p2, %r2, %r35;
	or.pred  	%p3, %p1, %p2;
	@%p3 bra 	$L__BB0_28;
	add.s32 	%r3, %r1, 1;
	setp.lt.u32 	%p4, %r3, %r34;
	mov.f64 	%fd183, 0d0000000000000000;
	mov.f64 	%fd184, 0d0000000000000000;
	@%p4 bra 	$L__BB0_14;
	setp.lt.s32 	%p5, %r36, 1;
	@%p5 bra 	$L__BB0_26;
	and.b32  	%r4, %r36, 7;
	setp.lt.u32 	%p6, %r36, 8;
	mov.f64 	%fd183, 0d0000000000000000;
	mov.b32 	%r75, 0;
	@%p6 bra 	$L__BB0_6;
	and.b32  	%r75, %r36, 2147483640;
	neg.s32 	%r71, %r75;
	mov.f64 	%fd183, 0d0000000000000000;
	mul.wide.s32 	%rd11, %r34, 8;
	mul.wide.s32 	%rd13, %r35, 8;
	shl.b32 	%r45, %r35, 3;
	mov.u32 	%r69, %r1;
	mov.u32 	%r70, %r2;
$L__BB0_5:
	.pragma "nounroll";
	mul.wide.s32 	%rd7, %r69, 8;
	add.s64 	%rd8, %rd2, %rd7;
	ld.global.f64 	%fd40, [%rd8];
	mul.wide.s32 	%rd9, %r70, 8;
	add.s64 	%rd10, %rd1, %rd9;
	ld.global.f64 	%fd41, [%rd10];
	fma.rn.f64 	%fd42, %fd40, %fd41, %fd183;
	add.s64 	%rd12, %rd8, %rd11;
	ld.global.f64 	%fd43, [%rd12];
	add.s64 	%rd14, %rd10, %rd13;
	ld.global.f64 	%fd44, [%rd14];
	fma.rn.f64 	%fd45, %fd43, %fd44, %fd42;
	add.s64 	%rd15, %rd12, %rd11;
	ld.global.f64 	%fd46, [%rd15];
	add.s64 	%rd16, %rd14, %rd13;
	ld.global.f64 	%fd47, [%rd16];
	fma.rn.f64 	%fd48, %fd46, %fd47, %fd45;
	add.s64 	%rd17, %rd15, %rd11;
	ld.global.f64 	%fd49, [%rd17];
	add.s64 	%rd18, %rd16, %rd13;
	ld.global.f64 	%fd50, [%rd18];
	fma.rn.f64 	%fd51, %fd49, %fd50, %fd48;
	add.s64 	%rd19, %rd17, %rd11;
	ld.global.f64 	%fd52, [%rd19];
	add.s64 	%rd20, %rd18, %rd13;
	ld.global.f64 	%fd53, [%rd20];
	fma.rn.f64 	%fd54, %fd52, %fd53, %fd51;
	add.s64 	%rd21, %rd19, %rd11;
	ld.global.f64 	%fd55, [%rd21];
	add.s64 	%rd22, %rd20, %rd13;
	ld.global.f64 	%fd56, [%rd22];
	fma.rn.f64 	%fd57, %fd55, %fd56, %fd54;
	add.s64 	%rd23, %rd21, %rd11;
	ld.global.f64 	%fd58, [%rd23];
	add.s64 	%rd24, %rd22, %rd13;
	ld.global.f64 	%fd59, [%rd24];
	fma.rn.f64 	%fd60, %fd58, %fd59, %fd57;
	add.s64 	%rd25, %rd23, %rd11;
	ld.global.f64 	%fd61, [%rd25];
	add.s64 	%rd26, %rd24, %rd13;
	ld.global.f64 	%fd62, [%rd26];
	fma.rn.f64 	%fd183, %fd61, %fd62, %fd60;
	add.s32 	%r71, %r71, 8;
	add.s32 	%r70, %r70, %r45;
	shl.b32 	%r46, %r34, 3;
	add.s32 	%r69, %r69, %r46;
	setp.eq.s32 	%p7, %r71, 0;
	@%p7 bra 	$L__BB0_6;
	bra.uni 	$L__BB0_5;
$L__BB0_6:
	setp.eq.s32 	%p8, %r4, 0;
	@%p8 bra 	$L__BB0_26;
	and.b32  	%r29, %r36, 3;
	setp.lt.u32 	%p9, %r4, 4;
	@%p9 bra 	$L__BB0_9;
	mad.lo.s32 	%r47, %r75, %r34, %r1;
	mul.wide.s32 	%rd27, %r47, 8;
	add.s64 	%rd28, %rd2, %rd27;
	ld.global.f64 	%fd65, [%rd28];
	mad.lo.s32 	%r48, %r75, %r35, %r2;
	mul.wide.s32 	%rd29, %r48, 8;
	add.s64 	%rd30, %rd1, %rd29;
	ld.global.f64 	%fd66, [%rd30];
	fma.rn.f64 	%fd67, %fd65, %fd66, %fd183;
	mul.wide.s32 	%rd31, %r34, 8;
	add.s64 	%rd32, %rd28, %rd31;
	ld.global.f64 	%fd68, [%rd32];
	mul.wide.s32 	%rd33, %r35, 8;
	add.s64 	%rd34, %rd30, %rd33;
	ld.global.f64 	%fd69, [%rd34];
	fma.rn.f64 	%fd70, %fd68, %fd69, %fd67;
	add.s64 	%rd35, %rd32, %rd31;
	ld.global.f64 	%fd71, [%rd35];
	add.s64 	%rd36, %rd34, %rd33;
	ld.global.f64 	%fd72, [%rd36];
	fma.rn.f64 	%fd73, %fd71, %fd72, %fd70;
	add.s64 	%rd37, %rd35, %rd31;
	ld.global.f64 	%fd74, [%rd37];
	add.s64 	%rd38, %rd36, %rd33;
	ld.global.f64 	%fd75, [%rd38];
	fma.rn.f64 	%fd183, %fd74, %fd75, %fd73;
	add.s32 	%r75, %r75, 4;
$L__BB0_9:
	setp.eq.s32 	%p10, %r29, 0;
	@%p10 bra 	$L__BB0_26;
	setp.eq.s32 	%p11, %r29, 1;
	@%p11 bra 	$L__BB0_12;
	mad.lo.s32 	%r49, %r75, %r34, %r1;
	mul.wide.s32 	%rd39, %r49, 8;
	add.s64 	%rd40, %rd2, %rd39;
	ld.global.f64 	%fd78, [%rd40];
	mad.lo.s32 	%r50, %r75, %r35, %r2;
	mul.wide.s32 	%rd41, %r50, 8;
	add.s64 	%rd42, %rd1, %rd41;
	ld.global.f64 	%fd79, [%rd42];
	fma.rn.f64 	%fd80, %fd78, %fd79, %fd183;
	mul.wide.s32 	%rd43, %r34, 8;
	add.s64 	%rd44, %rd40, %rd43;
	ld.global.f64 	%fd81, [%rd44];
	mul.wide.s32 	%rd45, %r35, 8;
	add.s64 	%rd46, %rd42, %rd45;
	ld.global.f64 	%fd82, [%rd46];
	fma.rn.f64 	%fd183, %fd81, %fd82, %fd80;
	add.s32 	%r75, %r75, 2;
$L__BB0_12:
	and.b32  	%r51, %r36, 1;
	setp.eq.b32 	%p12, %r51, 1;
	not.pred 	%p13, %p12;
	@%p13 bra 	$L__BB0_26;
	mad.lo.s32 	%r52, %r75, %r34, %r1;
	mul.wide.s32 	%rd47, %r52, 8;
	add.s64 	%rd48, %rd2, %rd47;
	ld.global.f64 	%fd85, [%rd48];
	mad.lo.s32 	%r53, %r75, %r35, %r2;
	mul.wide.s32 	%rd49, %r53, 8;
	add.s64 	%rd50, %rd1, %rd49;
	ld.global.f64 	%fd86, [%rd50];
	fma.rn.f64 	%fd183, %fd85, %fd86, %fd183;
	bra.uni 	$L__BB0_26;
$L__BB0_14:
	setp.lt.s32 	%p14, %r36, 1;
	@%p14 bra 	$L__BB0_26;
	and.b32  	%r7, %r36, 7;
	setp.lt.u32 	%p15, %r36, 8;
	mov.f64 	%fd184, 0d0000000000000000;
	mov.b32 	%r73, 0;
	mov.f64 	%fd183, %fd184;
	@%p15 bra 	$L__BB0_18;
	and.b32  	%r73, %r36, 2147483640;
	neg.s32 	%r68, %r73;
	mov.f64 	%fd184, 0d0000000000000000;
	mul.wide.s32 	%rd55, %r34, 8;
	mul.wide.s32 	%rd57, %r35, 8;
	shl.b32 	%r56, %r35, 3;
	shl.b32 	%r57, %r34, 3;
	mov.u32 	%r66, %r1;
	mov.u32 	%r67, %r2;
$L__BB0_17:
	.pragma "nounroll";
	mul.wide.s32 	%rd51, %r66, 8;
	add.s64 	%rd52, %rd2, %rd51;
	ld.global.f64 	%fd91, [%rd52];
	mul.wide.s32 	%rd53, %r67, 8;
	add.s64 	%rd54, %rd1, %rd53;
	ld.global.f64 	%fd92, [%rd54];
	fma.rn.f64 	%fd93, %fd91, %fd92, %fd183;
	ld.global.f64 	%fd94, [%rd52+8];
	fma.rn.f64 	%fd95, %fd94, %fd92, %fd184;
	add.s64 	%rd56, %rd52, %rd55;
	ld.global.f64 	%fd96, [%rd56];
	add.s64 	%rd58, %rd54, %rd57;
	ld.global.f64 	%fd97, [%rd58];
	fma.rn.f64 	%fd98, %fd96, %fd97, %fd93;
	ld.global.f64 	%fd99, [%rd56+8];
	fma.rn.f64 	%fd100, %fd99, %fd97, %fd95;
	add.s64 	%rd59, %rd56, %rd55;
	ld.global.f64 	%fd101, [%rd59];
	add.s64 	%rd60, %rd58, %rd57;
	ld.global.f64 	%fd102, [%rd60];
	fma.rn.f64 	%fd103, %fd101, %fd102, %fd98;
	ld.global.f64 	%fd104, [%rd59+8];
	fma.rn.f64 	%fd105, %fd104, %fd102, %fd100;
	add.s64 	%rd61, %rd59, %rd55;
	ld.global.f64 	%fd106, [%rd61];
	add.s64 	%rd62, %rd60, %rd57;
	ld.global.f64 	%fd107, [%rd62];
	fma.rn.f64 	%fd108, %fd106, %fd107, %fd103;
	ld.global.f64 	%fd109, [%rd61+8];
	fma.rn.f64 	%fd110, %fd109, %fd107, %fd105;
	add.s64 	%rd63, %rd61, %rd55;
	ld.global.f64 	%fd111, [%rd63];
	add.s64 	%rd64, %rd62, %rd57;
	ld.global.f64 	%fd112, [%rd64];
	fma.rn.f64 	%fd113, %fd111, %fd112, %fd108;
	ld.global.f64 	%fd114, [%rd63+8];
	fma.rn.f64 	%fd115, %fd114, %fd112, %fd110;
	add.s64 	%rd65, %rd63, %rd55;
	ld.global.f64 	%fd116, [%rd65];
	add.s64 	%rd66, %rd64, %rd57;
	ld.global.f64 	%fd117, [%rd66];
	fma.rn.f64 	%fd118, %fd116, %fd117, %fd113;
	ld.global.f64 	%fd119, [%rd65+8];
	fma.rn.f64 	%fd120, %fd119, %fd117, %fd115;
	add.s64 	%rd67, %rd65, %rd55;
	ld.global.f64 	%fd121, [%rd67];
	add.s64 	%rd68, %rd66, %rd57;
	ld.global.f64 	%fd122, [%rd68];
	fma.rn.f64 	%fd123, %fd121, %fd122, %fd118;
	ld.global.f64 	%fd124, [%rd67+8];
	fma.rn.f64 	%fd125, %fd124, %fd122, %fd120;
	add.s64 	%rd69, %rd67, %rd55;
	ld.global.f64 	%fd126, [%rd69];
	add.s64 	%rd70, %rd68, %rd57;
	ld.global.f64 	%fd127, [%rd70];
	fma.rn.f64 	%fd183, %fd126, %fd127, %fd123;
	ld.global.f64 	%fd128, [%rd69+8];
	fma.rn.f64 	%fd184, %fd128, %fd127, %fd125;
	add.s32 	%r68, %r68, 8;
	add.s32 	%r67, %r67, %r56;
	add.s32 	%r66, %r66, %r57;
	setp.eq.s32 	%p16, %r68, 0;
	@%p16 bra 	$L__BB0_18;
	bra.uni 	$L__BB0_17;
$L__BB0_18:
	setp.eq.s32 	%p17, %r7, 0;
	@%p17 bra 	$L__BB0_26;
	and.b32  	%r23, %r36, 3;
	setp.lt.u32 	%p18, %r7, 4;
	@%p18 bra 	$L__BB0_21;
	mad.lo.s32 	%r58, %r73, %r34, %r1;
	mul.wide.s32 	%rd71, %r58, 8;
	add.s64 	%rd72, %rd2, %rd71;
	ld.global.f64 	%fd130, [%rd72];
	mad.lo.s32 	%r59, %r73, %r35, %r2;
	mul.wide.s32 	%rd73, %r59, 8;
	add.s64 	%rd74, %rd1, %rd73;
	ld.global.f64 	%fd131, [%rd74];
	fma.rn.f64 	%fd132, %fd130, %fd131, %fd183;
	ld.global.f64 	%fd133, [%rd72+8];
	fma.rn.f64 	%fd134, %fd133, %fd131, %fd184;
	mul.wide.s32 	%rd75, %r34, 8;
	add.s64 	%rd76, %rd72, %rd75;
	ld.global.f64 	%fd135, [%rd76];
	mul.wide.s32 	%rd77, %r35, 8;
	add.s64 	%rd78, %rd74, %rd77;
	ld.global.f64 	%fd136, [%rd78];
	fma.rn.f64 	%fd137, %fd135, %fd136, %fd132;
	ld.global.f64 	%fd138, [%rd76+8];
	fma.rn.f64 	%fd139, %fd138, %fd136, %fd134;
	add.s64 	%rd79, %rd76, %rd75;
	ld.global.f64 	%fd140, [%rd79];
	add.s64 	%rd80, %rd78, %rd77;
	ld.global.f64 	%fd141, [%rd80];
	fma.rn.f64 	%fd142, %fd140, %fd141, %fd137;
	ld.global.f64 	%fd143, [%rd79+8];
	fma.rn.f64 	%fd144, %fd143, %fd141, %fd139;
	add.s64 	%rd81, %rd79, %rd75;
	ld.global.f64 	%fd145, [%rd81];
	add.s64 	%rd82, %rd80, %rd77;
	ld.global.f64 	%fd146, [%rd82];
	fma.rn.f64 	%fd183, %fd145, %fd146, %fd142;
	ld.global.f64 	%fd147, [%rd81+8];
	fma.rn.f64 	%fd184, %fd147, %fd146, %fd144;
	add.s32 	%r73, %r73, 4;
$L__BB0_21:
	setp.eq.s32 	%p19, %r23, 0;
	@%p19 bra 	$L__BB0_26;
	setp.eq.s32 	%p20, %r23, 1;
	@%p20 bra 	$L__BB0_24;
	mad.lo.s32 	%r60, %r73, %r34, %r1;
	mul.wide.s32 	%rd83, %r60, 8;
	add.s64 	%rd84, %rd2, %rd83;
	ld.global.f64 	%fd149, [%rd84];
	mad.lo.s32 	%r61, %r73, %r35, %r2;
	mul.wide.s32 	%rd85, %r61, 8;
	add.s64 	%rd86, %rd1, %rd85;
	ld.global.f64 	%fd150, [%rd86];
	fma.rn.f64 	%fd151, %fd149, %fd150, %fd183;
	ld.global.f64 	%fd152, [%rd84+8];
	fma.rn.f64 	%fd153, %fd152, %fd150, %fd184;
	mul.wide.s32 	%rd87, %r34, 8;
	add.s64 	%rd88, %rd84, %rd87;
	ld.global.f64 	%fd154, [%rd88];
	mul.wide.s32 	%rd89, %r35, 8;
	add.s64 	%rd90, %rd86, %rd89;
	ld.global.f64 	%fd155, [%rd90];
	fma.rn.f64 	%fd183, %fd154, %fd155, %fd151;
	ld.global.f64 	%fd156, [%rd88+8];
	fma.rn.f64 	%fd184, %fd156, %fd155, %fd153;
	add.s32 	%r73, %r73, 2;
$L__BB0_24:
	and.b32  	%r62, %r36, 1;
	setp.eq.b32 	%p21, %r62, 1;
	not.pred 	%p22, %p21;
	@%p22 bra 	$L__BB0_26;
	mad.lo.s32 	%r63, %r73, %r34, %r1;
	mul.wide.s32 	%rd91, %r63, 8;
	add.s64 	%rd92, %rd2, %rd91;
	ld.global.f64 	%fd157, [%rd92];
	mad.lo.s32 	%r64, %r73, %r35, %r2;
	mul.wide.s32 	%rd93, %r64, 8;
	add.s64 	%rd94, %rd1, %rd93;
	ld.global.f64 	%fd158, [%rd94];
	fma.rn.f64 	%fd183, %fd157, %fd158, %fd183;
	ld.global.f64 	%fd159, [%rd92+8];
	fma.rn.f64 	%fd184, %fd159, %fd158, %fd184;
$L__BB0_26:
	ld.param.u64 	%rd99, [_Z3atbPKdS0_Pdiii_param_2];
	setp.ge.u32 	%p23, %r3, %r34;
	mad.lo.s32 	%r65, %r35, %r1, %r2;
	cvta.to.global.u64 	%rd95, %rd99;
	mul.wide.s32 	%rd96, %r65, 8;
	add.s64 	%rd3, %rd95, %rd96;
	st.global.f64 	[%rd3], %fd183;
	@%p23 bra 	$L__BB0_28;
	mul.wide.s32 	%rd97, %r35, 8;
	add.s64 	%rd98, %rd3, %rd97;
	st.global.f64 	[%rd98], %fd184;
$L__BB0_28:
	ret;

}


// ===== COMPILED SASS (sm_100) =====

	.target	sm_100

	.elftype	@"ET_EXEC"


//--------------------- .note.nv.tkinfo           --------------------------
	.section	.note.nv.tkinfo,"",@"SHT_NOTE"
	.sectionflags	@"SHF_NOTE_NV_TKINFO"
	.tkinfo
        /*0018*/ 	.word	0x00000002
        /*0030*/ 	.string	""
        /*0030*/ 	.string	"ptxas"
        /*0030*/ 	.string	"Cuda compilation tools, release 13.0, V13.0.88"
        /*0030*/ 	.string	"Build cuda_13.0.r13.0/compiler.36424714_0"
        /*0030*/ 	.string	"-arch sm_100 -m 64 "



//--------------------- .note.nv.cuinfo           --------------------------
	.section	.note.nv.cuinfo,"",@"SHT_NOTE"
	.sectionflags	@"SHF_NOTE_NV_CUINFO"
        /*0018*/ 	.short	0x0002
        /*001a*/ 	.short	0x0064
        /*001c*/ 	.short	0x0082
	.zero		2


//--------------------- .nv.info                  --------------------------
	.section	.nv.info,"",@"SHT_CUDA_INFO"
	.align	4


	//----- nvinfo : EIATTR_REGCOUNT
	.align		4
        /*0000*/ 	.byte	0x04, 0x2f
        /*0002*/ 	.short	(.L_1 - .L_0)
	.align		4
.L_0:
        /*0004*/ 	.word	index@(_Z3atbPKdS0_Pdiii)
        /*0008*/ 	.word	0x00000020


	//----- nvinfo : EIATTR_FRAME_SIZE
	.align		4
.L_1:
        /*000c*/ 	.byte	0x04, 0x11
        /*000e*/ 	.short	(.L_3 - .L_2)
	.align		4
.L_2:
        /*0010*/ 	.word	index@(_Z3atbPKdS0_Pdiii)
        /*0014*/ 	.word	0x00000000


	//----- nvinfo : EIATTR_MIN_STACK_SIZE
	.align		4
.L_3:
        /*0018*/ 	.byte	0x04, 0x12
        /*001a*/ 	.short	(.L_5 - .L_4)
	.align		4
.L_4:
        /*001c*/ 	.word	index@(_Z3atbPKdS0_Pdiii)
        /*0020*/ 	.word	0x00000000
.L_5:


//--------------------- .nv.compat                --------------------------
	.section	.nv.compat,"",@"SHT_CUDA_COMPAT_INFO"
	.align	4
        /*0000*/ 	.byte	0x02, 0x09, 0x00, 0x00, 0x02, 0x02, 0x01, 0x00, 0x02, 0x05, 0x05, 0x00, 0x03, 0x07, 0x01, 0x01
        /*0010*/ 	.byte	0x02, 0x03, 0x00, 0x00, 0x02, 0x06, 0x01, 0x00, 0x04, 0x0b, 0x08, 0x00, 0x01, 0x00, 0x00, 0x00
        /*0020*/ 	.byte	0x00, 0x00, 0x00, 0x00


//--------------------- .nv.info._Z3atbPKdS0_Pdiii --------------------------
	.section	.nv.info._Z3atbPKdS0_Pdiii,"",@"SHT_CUDA_INFO"
	.sectionflags	@""
	.align	4


	//----- nvinfo : EIATTR_CUDA_API_VERSION
	.align		4
        /*0000*/ 	.byte	0x04, 0x37
        /*0002*/ 	.short	(.L_7 - .L_6)
.L_6:
        /*0004*/ 	.word	0x00000082


	//----- nvinfo : EIATTR_KPARAM_INFO
	.align		4
.L_7:
        /*0008*/ 	.byte	0x04, 0x17
        /*000a*/ 	.short	(.L_9 - .L_8)
.L_8:
        /*000c*/ 	.word	0x00000000
        /*0010*/ 	.short	0x0005
        /*0012*/ 	.short	0x0020
        /*0014*/ 	.byte	0x00, 0xf0, 0x11, 0x00


	//----- nvinfo : EIATTR_KPARAM_INFO
	.align		4
.L_9:
        /*0018*/ 	.byte	0x04, 0x17
        /*001a*/ 	.short	(.L_11 - .L_10)
.L_10:
        /*001c*/ 	.word	0x00000000
        /*0020*/ 	.short	0x0004
        /*0022*/ 	.short	0x001c
        /*0024*/ 	.byte	0x00, 0xf0, 0x11, 0x00


	//----- nvinfo : EIATTR_KPARAM_INFO
	.align		4
.L_11:
        /*0028*/ 	.byte	0x04, 0x17
        /*002a*/ 	.short	(.L_13 - .L_12)
.L_12:
        /*002c*/ 	.word	0x00000000
        /*0030*/ 	.short	0x0003
        /*0032*/ 	.short	0x0018
        /*0034*/ 	.byte	0x00, 0xf0, 0x11, 0x00


	//----- nvinfo : EIATTR_KPARAM_INFO
	.align		4
.L_13:
        /*0038*/ 	.byte	0x04, 0x17
        /*003a*/ 	.short	(.L_15 - .L_14)
.L_14:
        /*003c*/ 	.word	0x00000000
        /*0040*/ 	.short	0x0002
        /*0042*/ 	.short	0x0010
        /*0044*/ 	.byte	0x00, 0xf5, 0x21, 0x00


	//----- nvinfo : EIATTR_KPARAM_INFO
	.align		4
.L_15:
        /*0048*/ 	.byte	0x04, 0x17
        /*004a*/ 	.short	(.L_17 - .L_16)
.L_16:
        /*004c*/ 	.word	0x00000000
        /*0050*/ 	.short	0x0001
        /*0052*/ 	.short	0x0008
        /*0054*/ 	.byte	0x00, 0xf5, 0x21, 0x00


	//----- nvinfo : EIATTR_KPARAM_INFO
	.align		4
.L_17:
        /*0058*/ 	.byte	0x04, 0x17
        /*005a*/ 	.short	(.L_19 - .L_18)
.L_18:
        /*005c*/ 	.word	0x00000000
        /*0060*/ 	.short	0x0000
        /*0062*/ 	.short	0x0000
        /*0064*/ 	.byte	0x00, 0xf5, 0x21, 0x00


	//----- nvinfo : EIATTR_SPARSE_MMA_MASK
	.align		4
.L_19:
        /*0068*/ 	.byte	0x03, 0x50
        /*006a*/ 	.short	0x0000


	//----- nvinfo : EIATTR_MAXREG_COUNT
	.align		4
        /*006c*/ 	.byte	0x03, 0x1b
        /*006e*/ 	.short	0x00ff


	//----- nvinfo : EIATTR_MERCURY_ISA_VERSION
	.align		4
        /*0070*/ 	.byte	0x03, 0x5f
        /*0072*/ 	.short	0x0101


	//----- nvinfo : EIATTR_VRC_CTA_INIT_COUNT
	.align		4
        /*0074*/ 	.byte	0x02, 0x4a
	.zero		1
	.zero		1


	//----- nvinfo : EIATTR_EXIT_INSTR_OFFSETS
	.align		4
        /*0078*/ 	.byte	0x04, 0x1c
        /*007a*/ 	.short	(.L_21 - .L_20)


	//   ....[0]....
.L_20:
        /*007c*/ 	.word	0x000000f0


	//   ....[1]....
        /*0080*/ 	.word	0x00001360


	//   ....[2]....
        /*0084*/ 	.word	0x00001390


	//----- nvinfo : EIATTR_CRS_STACK_SIZE
	.align		4
.L_21:
        /*0088*/ 	.byte	0x04, 0x1e
        /*008a*/ 	.short	(.L_23 - .L_22)
.L_22:
        /*008c*/ 	.word	0x00000000


	//----- nvinfo : EIATTR_CBANK_PARAM_SIZE
	.align		4
.L_23:
        /*0090*/ 	.byte	0x03, 0x19
        /*0092*/ 	.short	0x0024


	//----- nvinfo : EIATTR_PARAM_CBANK
	.align		4
        /*0094*/ 	.byte	0x04, 0x0a
        /*0096*/ 	.short	(.L_25 - .L_24)
	.align		4
.L_24:
        /*0098*/ 	.word	index@(.nv.constant0._Z3atbPKdS0_Pdiii)
        /*009c*/ 	.short	0x0380
        /*009e*/ 	.short	0x0024


	//----- nvinfo : EIATTR_SW_WAR
	.align		4
.L_25:
        /*00a0*/ 	.byte	0x04, 0x36
        /*00a2*/ 	.short	(.L_27 - .L_26)
.L_26:
        /*00a4*/ 	.word	0x00000008
.L_27:


//--------------------- .nv.callgraph             --------------------------
	.section	.nv.callgraph,"",@"SHT_CUDA_CALLGRAPH"
	.align	4
	.sectionentsize	8
	.align		4
        /*0000*/ 	.word	0x00000000
	.align		4
        /*0004*/ 	.word	0xffffffff
	.align		4
        /*0008*/ 	.word	0x00000000
	.align		4
        /*000c*/ 	.word	0xfffffffe
	.align		4
        /*0010*/ 	.word	0x00000000
	.align		4
        /*0014*/ 	.word	0xfffffffd
	.align		4
        /*0018*/ 	.word	0x00000000
	.align		4
        /*001c*/ 	.word	0xfffffffc


//--------------------- .text._Z3atbPKdS0_Pdiii   --------------------------
	.section	.text._Z3atbPKdS0_Pdiii,"ax",@progbits
	.align	128
        .global         _Z3atbPKdS0_Pdiii
        .type           _Z3atbPKdS0_Pdiii,@function
        .size           _Z3atbPKdS0_Pdiii,(.L_x_11 - _Z3atbPKdS0_Pdiii)
        .other          _Z3atbPKdS0_Pdiii,@"STO_CUDA_ENTRY STV_DEFAULT"
_Z3atbPKdS0_Pdiii:
.text._Z3atbPKdS0_Pdiii:
[----:B------:R-:W-:Y:S01]  /*0000*/  LDC R1, c[0x0][0x37c] ;  /* 0x0000df00ff017b82 */ /* 0x000fe20000000800 */
[----:B------:R-:W0:Y:S07]  /*0010*/  S2R R0, SR_TID.Y ;  /* 0x0000000000007919 */ /* 0x000e2e0000002200 */
[----:B------:R-:W0:Y:S01]  /*0020*/  S2UR UR4, SR_CTAID.Y ;  /* 0x00000000000479c3 */ /* 0x000e220000002600 */
[----:B------:R-:W1:Y:S01]  /*0030*/  LDCU.64 UR6, c[0x0][0x398] ;  /* 0x00007300ff0677ac */ /* 0x000e620008000a00 */
[----:B------:R-:W2:Y:S06]  /*0040*/  S2R R3, SR_TID.X ;  /* 0x0000000000037919 */ /* 0x000eac0000002100 */
[----:B------:R-:W0:Y:S08]  /*0050*/  LDC R5, c[0x0][0x364] ;  /* 0x0000d900ff057b82 */ /* 0x000e300000000800 */
[----:B------:R-:W2:Y:S08]  /*0060*/  S2UR UR5, SR_CTAID.X ;  /* 0x00000000000579c3 */ /* 0x000eb00000002500 */
[----:B------:R-:W2:Y:S01]  /*0070*/  LDC R2, c[0x0][0x360] ;  /* 0x0000d800ff027b82 */ /* 0x000ea20000000800 */
[----:B0-----:R-:W-:-:S05]  /*0080*/  IMAD R5, R5, UR4, R0 ;  /* 0x0000000405057c24 */ /* 0x001fca000f8e0200 */
[----:B------:R-:W-:Y:S01]  /*0090*/  SHF.L.U32 R5, R5, 0x1, RZ ;  /* 0x0000000105057819 */ /* 0x000fe200000006ff */
[----:B--2---:R-:W-:Y:S01]  /*00a0*/  IMAD R0, R2, UR5, R3 ;  /* 0x0000000502007c24 */ /* 0x004fe2000f8e0203 */
[----:B-1----:R-:W-:Y:S02]  /*00b0*/  MOV R3, UR7 ;  /* 0x0000000700037c02 */ /* 0x002fe40008000f00 */
[----:B------:R-:W-:Y:S02]  /*00c0*/  MOV R2, UR6 ;  /* 0x0000000600027c02 */ /* 0x000fe40008000f00 */
[----:B------:R-:W-:-:S04]  /*00d0*/  ISETP.GE.AND P0, PT, R0, R3, PT ;  /* 0x000000030000720c */ /* 0x000fc80003f06270 */
[----:B------:R-:W-:-:S13]  /*00e0*/  ISETP.GE.OR P0, PT, R5, R2, P0 ;  /* 0x000000020500720c */ /* 0x000fda0000706670 */
[----:B------:R-:W-:Y:S05]  /*00f0*/  @P0 EXIT ;  /* 0x000000000000094d */ /* 0x000fea0003800000 */
[----:B------:R-:W-:Y:S01]  /*0100*/  IADD3 R7, PT, PT, R5, 0x1, RZ ;  /* 0x0000000105077810 */ /* 0x000fe20007ffe0ff */
[----:B------:R-:W0:Y:S01]  /*0110*/  LDCU.64 UR8, c[0x0][0x358] ;  /* 0x00006b00ff0877ac */ /* 0x000e220008000a00 */
[----:B------:R-:W-:Y:S01]  /*0120*/  BSSY.RECONVERGENT B0, `(.L_x_0) ;  /* 0x000011e000007945 */ /* 0x000fe20003800200 */
[----:B------:R-:W-:Y:S02]  /*0130*/  CS2R R18, SRZ ;  /* 0x0000000000127805 */ /* 0x000fe4000001ff00 */
[----:B------:R-:W-:Y:S02]  /*0140*/  ISETP.GE.U32.AND P0, PT, R7, R2, PT ;  /* 0x000000020700720c */ /* 0x000fe40003f06070 */
[----:B------:R-:W-:-:S11]  /*0150*/  CS2R R8, SRZ ;  /* 0x0000000000087805 */ /* 0x000fd6000001ff00 */
[----:B------:R-:W-:Y:S05]  /*0160*/  @!P0 BRA `(.L_x_1) ;  /* 0x0000000400f88947 */ /* 0x000fea0003800000 */
[----:B------:R-:W1:Y:S02]  /*0170*/  LDCU UR5, c[0x0][0x3a0] ;  /* 0x00007400ff0577ac */ /* 0x000e640008000800 */
[----:B-1----:R-:W-:-:S09]  /*0180*/  UISETP.GE.AND UP0, UPT, UR5, 0x1, UPT ;  /* 0x000000010500788c */ /* 0x002fd2000bf06270 */
[----:B------:R-:W-:Y:S05]  /*0190*/  BRA.U !UP0, `(.L_x_2) ;  /* 0x0000001108587547 */ /* 0x000fea000b800000 */
[----:B------:R-:W-:Y:S01]  /*01a0*/  UISETP.GE.U32.AND UP1, UPT, UR5, 0x8, UPT ;  /* 0x000000080500788c */ /* 0x000fe2000bf26070 */
[----:B------:R-:W-:Y:S01]  /*01b0*/  CS2R R18, SRZ ;  /* 0x0000000000127805 */ /* 0x000fe2000001ff00 */
[----:B------:R-:W-:Y:S01]  /*01c0*/  ULOP3.LUT UR6, UR5, 0x7, URZ, 0xc0, !UPT ;  /* 0x0000000705067892 */ /* 0x000fe2000f8ec0ff */
[----:B------:R-:W-:-:S03]  /*01d0*/  UMOV UR4, URZ ;  /* 0x000000ff00047c82 */ /* 0x000fc60008000000 */
[----:B------:R-:W-:-:S03]  /*01e0*/  UISETP.NE.AND UP0, UPT, UR6, URZ, UPT ;  /* 0x000000ff0600728c */ /* 0x000fc6000bf05270 */
[----:B------:R-:W-:Y:S08]  /*01f0*/  BRA.U !UP1, `(.L_x_3) ;  /* 0x0000000109dc7547 */ /* 0x000ff0000b800000 */
[----:B------:R-:W-:Y:S01]  /*0200*/  ULOP3.LUT UR4, UR5, 0x7ffffff8, URZ, 0xc0, !UPT ;  /* 0x7ffffff805047892 */ /* 0x000fe2000f8ec0ff */
[----:B------:R-:W-:Y:S02]  /*0210*/  MOV R11, R5 ;  /* 0x00000005000b7202 */ /* 0x000fe40000000f00 */
[----:B------:R-:W-:Y:S02]  /*0220*/  CS2R R18, SRZ ;  /* 0x0000000000127805 */ /* 0x000fe4000001ff00 */
[----:B------:R-:W-:Y:S01]  /*0230*/  MOV R4, R0 ;  /* 0x0000000000047202 */ /* 0x000fe20000000f00 */
[----:B------:R-:W1:Y:S01]  /*0240*/  LDCU.64 UR10, c[0x0][0x398] ;  /* 0x00007300ff0a77ac */ /* 0x000e620008000a00 */
[----:B------:R-:W-:-:S12]  /*0250*/  UIADD3 UR5, UPT, UPT, -UR4, URZ, URZ ;  /* 0x000000ff04057290 */ /* 0x000fd8000fffe1ff */
.L_x_4:
[----:B------:R-:W2:Y:S08]  /*0260*/  LDC.64 R26, c[0x0][0x380] ;  /* 0x0000e000ff1a7b82 */ /* 0x000eb00000000a00 */
[----:B------:R-:W3:Y:S01]  /*0270*/  LDC.64 R28, c[0x0][0x388] ;  /* 0x0000e200ff1c7b82 */ /* 0x000ee20000000a00 */
[----:B--2---:R-:W-:-:S05]  /*0280*/  IMAD.WIDE R26, R11, 0x8, R26 ;  /* 0x000000080b1a7825 */ /* 0x004fca00078e021a */
[----:B0-----:R-:W2:Y:S01]  /*0290*/  LDG.E.64 R24, desc[UR8][R26.64] ;  /* 0x000000081a187981 */ /* 0x001ea2000c1e1b00 */
[----:B---3--:R-:W-:-:S05]  /*02a0*/  IMAD.WIDE R28, R4, 0x8, R28 ;  /* 0x00000008041c7825 */ /* 0x008fca00078e021c */
[----:B------:R-:W2:Y:S01]  /*02b0*/  LDG.E.64 R22, desc[UR8][R28.64] ;  /* 0x000000081c167981 */ /* 0x000ea2000c1e1b00 */
[----:B-1----:R-:W-:Y:S02]  /*02c0*/  MOV R2, UR10 ;  /* 0x0000000a00027c02 */ /* 0x002fe40008000f00 */
[----:B------:R-:W-:-:S03]  /*02d0*/  MOV R3, UR11 ;  /* 0x0000000b00037c02 */ /* 0x000fc60008000f00 */
[----:B------:R-:W-:-:S04]  /*02e0*/  IMAD.WIDE R20, R2, 0x8, R26 ;  /* 0x0000000802147825 */ /* 0x000fc800078e021a */
[----:B------:R-:W-:Y:S01]  /*02f0*/  IMAD.WIDE R12, R3, 0x8, R28 ;  /* 0x00000008030c7825 */ /* 0x000fe200078e021c */
[----:B------:R0:W3:Y:S04]  /*0300*/  LDG.E.64 R14, desc[UR8][R20.64] ;  /* 0x00000008140e7981 */ /* 0x0000e8000c1e1b00 */
[----:B------:R1:W3:Y:S01]  /*0310*/  LDG.E.64 R16, desc[UR8][R12.64] ;  /* 0x000000080c107981 */ /* 0x0002e2000c1e1b00 */
[----:B0-----:R-:W-:-:S04]  /*0320*/  IMAD.WIDE R20, R2, 0x8, R20 ;  /* 0x0000000802147825 */ /* 0x001fc800078e0214 */
[----:B-1----:R-:W-:Y:S01]  /*0330*/  IMAD.WIDE R12, R3, 0x8, R12 ;  /* 0x00000008030c7825 */ /* 0x002fe200078e020c */
[----:B--2---:R-:W-:Y:S01]  /*0340*/  DFMA R18, R24, R22, R18 ;  /* 0x000000161812722b */ /* 0x004fe20000000012 */
[----:B------:R-:W2:Y:S04]  /*0350*/  LDG.E.64 R22, desc[UR8][R20.64] ;  /* 0x0000000814167981 */ /* 0x000ea8000c1e1b00 */
[----:B------:R-:W2:Y:S01]  /*0360*/  LDG.E.64 R24, desc[UR8][R12.64] ;  /* 0x000000080c187981 */ /* 0x000ea2000c1e1b00 */
[----:B------:R-:W-:-:S04]  /*0370*/  IMAD.WIDE R26, R2, 0x8, R20 ;  /* 0x00000008021a7825 */ /* 0x000fc800078e0214 */
[----:B------:R-:W-:Y:S01]  /*0380*/  IMAD.WIDE R28, R3, 0x8, R12 ;  /* 0x00000008031c7825 */ /* 0x000fe200078e020c */
[----:B---3--:R-:W-:Y:S01]  /*0390*/  DFMA R18, R14, R16, R18 ;  /* 0x000000100e12722b */ /* 0x008fe20000000012 */
[----:B------:R0:W3:Y:S04]  /*03a0*/  LDG.E.64 R14, desc[UR8][R26.64] ;  /* 0x000000081a0e7981 */ /* 0x0000e8000c1e1b00 */
[----:B------:R1:W3:Y:S01]  /*03b0*/  LDG.E.64 R16, desc[UR8][R28.64] ;  /* 0x000000081c107981 */ /* 0x0002e2000c1e1b00 */
[----:B0-----:R-:W-:-:S04]  /*03c0*/  IMAD.WIDE R26, R2, 0x8, R26 ;  /* 0x00000008021a7825 */ /* 0x001fc800078e021a */
[----:B-1----:R-:W-:-:S05]  /*03d0*/  IMAD.WIDE R28, R3, 0x8, R28 ;  /* 0x00000008031c7825 */ /* 0x002fca00078e021c */
[----:B------:R-:W4:Y:S01]  /*03e0*/  LDG.E.64 R20, desc[UR8][R28.64] ;  /* 0x000000081c147981 */ /* 0x000f22000c1e1b00 */
[----:B--2---:R-:W-:-:S03]  /*03f0*/  DFMA R22, R22, R24, R18 ;  /* 0x000000181616722b */ /* 0x004fc60000000012 */
[----:B------:R-:W4:Y:S01]  /*0400*/  LDG.E.64 R18, desc[UR8][R26.64] ;  /* 0x000000081a127981 */ /* 0x000f22000c1e1b00 */
[----:B------:R-:W-:-:S04]  /*0410*/  IMAD.WIDE R12, R2, 0x8, R26 ;  /* 0x00000008020c7825 */ /* 0x000fc800078e021a */
[----:B------:R-:W-:Y:S01]  /*0420*/  IMAD.WIDE R24, R3, 0x8, R28 ;  /* 0x0000000803187825 */ /* 0x000fe200078e021c */
[----:B---3--:R-:W-:Y:S01]  /*0430*/  DFMA R22, R14, R16, R22 ;  /* 0x000000100e16722b */ /* 0x008fe20000000016 */
[----:B------:R0:W2:Y:S04]  /*0440*/  LDG.E.64 R14, desc[UR8][R12.64] ;  /* 0x000000080c0e7981 */ /* 0x0000a8000c1e1b00 */
[----:B------:R1:W2:Y:S01]  /*0450*/  LDG.E.64 R16, desc[UR8][R24.64] ;  /* 0x0000000818107981 */ /* 0x0002a2000c1e1b00 */
[----:B0-----:R-:W-:-:S04]  /*0460*/  IMAD.WIDE R12, R2, 0x8, R12 ;  /* 0x00000008020c7825 */ /* 0x001fc800078e020c */
[----:B-1----:R-:W-:-:S04]  /*0470*/  IMAD.WIDE R24, R3, 0x8, R24 ;  /* 0x0000000803187825 */ /* 0x002fc800078e0218 */
[----:B------:R-:W-:-:S04]  /*0480*/  IMAD.WIDE R26, R2, 0x8, R12 ;  /* 0x00000008021a7825 */ /* 0x000fc800078e020c */
[----:B------:R-:W-:Y:S02]  /*0490*/  IMAD.WIDE R28, R3, 0x8, R24 ;  /* 0x00000008031c7825 */ /* 0x000fe400078e0218 */
[----:B------:R-:W3:Y:S04]  /*04a0*/  LDG.E.64 R26, desc[UR8][R26.64] ;  /* 0x000000081a1a7981 */ /* 0x000ee8000c1e1b00 */
[----:B------:R-:W3:Y:S01]  /*04b0*/  LDG.E.64 R28, desc[UR8][R28.64] ;  /* 0x000000081c1c7981 */ /* 0x000ee2000c1e1b00 */
[----:B----4-:R-:W-:-:S03]  /*04c0*/  DFMA R22, R18, R20, R22 ;  /* 0x000000141216722b */ /* 0x010fc60000000016 */
[----:B------:R-:W4:Y:S04]  /*04d0*/  LDG.E.64 R18, desc[UR8][R12.64] ;  /* 0x000000080c127981 */ /* 0x000f28000c1e1b00 */
[----:B------:R-:W4:Y:S01]  /*04e0*/  LDG.E.64 R20, desc[UR8][R24.64] ;  /* 0x0000000818147981 */ /* 0x000f22000c1e1b00 */
[----:B------:R-:W-:-:S04]  /*04f0*/  UIADD3 UR5, UPT, UPT, UR5, 0x8, URZ ;  /* 0x0000000805057890 */ /* 0x000fc8000fffe0ff */
[----:B------:R-:W-:Y:S01]  /*0500*/  UISETP.NE.AND UP1, UPT, UR5, URZ, UPT ;  /* 0x000000ff0500728c */ /* 0x000fe2000bf25270 */
[----:B--2---:R-:W-:Y:S01]  /*0510*/  DFMA R14, R14, R16, R22 ;  /* 0x000000100e0e722b */ /* 0x004fe20000000016 */
[----:B------:R-:W-:Y:S02]  /*0520*/  LEA R11, R2, R11, 0x3 ;  /* 0x0000000b020b7211 */ /* 0x000fe400078e18ff */
[----:B------:R-:W-:-:S05]  /*0530*/  LEA R4, R3, R4, 0x3 ;  /* 0x0000000403047211 */ /* 0x000fca00078e18ff */
[----:B----4-:R-:W-:-:S08]  /*0540*/  DFMA R18, R18, R20, R14 ;  /* 0x000000141212722b */ /* 0x010fd0000000000e */
[----:B---3--:R-:W-:Y:S01]  /*0550*/  DFMA R18, R26, R28, R18 ;  /* 0x0000001c1a12722b */ /* 0x008fe20000000012 */
[----:B------:R-:W-:Y:S10]  /*0560*/  BRA.U UP1, `(.L_x_4) ;  /* 0xfffffffd013c7547 */ /* 0x000ff4000b83ffff */
.L_x_3:
[----:B------:R-:W-:Y:S05]  /*0570*/  BRA.U !UP0, `(.L_x_2) ;  /* 0x0000000d08607547 */ /* 0x000fea000b800000 */
[----:B------:R-:W1:Y:S01]  /*0580*/  LDCU UR5, c[0x0][0x3a0] ;  /* 0x00007400ff0577ac */ /* 0x000e620008000800 */
[----:B------:R-:W-:Y:S02]  /*0590*/  UISETP.GE.U32.AND UP0, UPT, UR6, 0x4, UPT ;  /* 0x000000040600788c */ /* 0x000fe4000bf06070 */
[----:B-1----:R-:W-:-:S04]  /*05a0*/  ULOP3.LUT UR7, UR5, 0x3, URZ, 0xc0, !UPT ;  /* 0x0000000305077892 */ /* 0x002fc8000f8ec0ff */
[----:B------:R-:W-:-:S03]  /*05b0*/  UISETP.NE.AND UP1, UPT, UR7, URZ, UPT ;  /* 0x000000ff0700728c */ /* 0x000fc6000bf25270 */
[----:B------:R-:W-:Y:S08]  /*05c0*/  BRA.U !UP0, `(.L_x_5) ;  /* 0x0000000108647547 */ /* 0x000ff0000b800000 */
[----:B------:R-:W1:Y:S01]  /*05d0*/  LDC.64 R24, c[0x0][0x380] ;  /* 0x0000e000ff187b82 */ /* 0x000e620000000a00 */
[----:B------:R-:W-:Y:S02]  /*05e0*/  IMAD R11, R2, UR4, R5 ;  /* 0x00000004020b7c24 */ /* 0x000fe4000f8e0205 */
[----:B------:R-:W-:-:S05]  /*05f0*/  IMAD R15, R3, UR4, R0 ;  /* 0x00000004030f7c24 */ /* 0x000fca000f8e0200 */
[----:B------:R-:W2:Y:S01]  /*0600*/  LDC.64 R12, c[0x0][0x388] ;  /* 0x0000e200ff0c7b82 */ /* 0x000ea20000000a00 */
[----:B-1----:R-:W-:-:S05]  /*0610*/  IMAD.WIDE R24, R11, 0x8, R24 ;  /* 0x000000080b187825 */ /* 0x002fca00078e0218 */
[----:B0-----:R-:W3:Y:S01]  /*0620*/  LDG.E.64 R26, desc[UR8][R24.64] ;  /* 0x00000008181a7981 */ /* 0x001ee2000c1e1b00 */
[----:B--2---:R-:W-:-:S05]  /*0630*/  IMAD.WIDE R12, R15, 0x8, R12 ;  /* 0x000000080f0c7825 */ /* 0x004fca00078e020c */
[----:B------:R-:W3:Y:S01]  /*0640*/  LDG.E.64 R10, desc[UR8][R12.64] ;  /* 0x000000080c0a7981 */ /* 0x000ee2000c1e1b00 */
[----:B------:R-:W-:-:S04]  /*0650*/  IMAD.WIDE R16, R2, 0x8, R24 ;  /* 0x0000000802107825 */ /* 0x000fc800078e0218 */
[C---:B------:R-:W-:Y:S02]  /*0660*/  IMAD.WIDE R28, R3.reuse, 0x8, R12 ;  /* 0x00000008031c7825 */ /* 0x040fe400078e020c */
[----:B------:R-:W2:Y:S02]  /*0670*/  LDG.E.64 R12, desc[UR8][R16.64] ;  /* 0x00000008100c7981 */ /* 0x000ea4000c1e1b00 */
[----:B------:R-:W-:Y:S02]  /*0680*/  IMAD.WIDE R22, R2, 0x8, R16 ;  /* 0x0000000802167825 */ /* 0x000fe400078e0210 */
[----:B------:R0:W2:Y:S04]  /*0690*/  LDG.E.64 R14, desc[UR8][R28.64] ;  /* 0x000000081c0e7981 */ /* 0x0000a8000c1e1b00 */
[----:B------:R1:W4:Y:S01]  /*06a0*/  LDG.E.64 R16, desc[UR8][R22.64] ;  /* 0x0000000816107981 */ /* 0x000322000c1e1b00 */
[----:B0-----:R-:W-:-:S05]  /*06b0*/  IMAD.WIDE R28, R3, 0x8, R28 ;  /* 0x00000008031c7825 */ /* 0x001fca00078e021c */
[----:B------:R-:W4:Y:S01]  /*06c0*/  LDG.E.64 R20, desc[UR8][R28.64] ;  /* 0x000000081c147981 */ /* 0x000f22000c1e1b00 */
[----:B-1----:R-:W-:-:S04]  /*06d0*/  IMAD.WIDE R22, R2, 0x8, R22 ;  /* 0x0000000802167825 */ /* 0x002fc800078e0216 */
[----:B------:R-:W-:Y:S02]  /*06e0*/  IMAD.WIDE R24, R3, 0x8, R28 ;  /* 0x0000000803187825 */ /* 0x000fe400078e021c */
[----:B------:R-:W5:Y:S04]  /*06f0*/  LDG.E.64 R22, desc[UR8][R22.64] ;  /* 0x0000000816167981 */ /* 0x000f68000c1e1b00 */
[----:B------:R-:W5:Y:S01]  /*0700*/  LDG.E.64 R24, desc[UR8][R24.64] ;  /* 0x0000000818187981 */ /* 0x000f62000c1e1b00 */
[----:B------:R-:W-:Y:S01]  /*0710*/  UIADD3 UR4, UPT, UPT, UR4, 0x4, URZ ;  /* 0x0000000404047890 */ /* 0x000fe2000fffe0ff */
[----:B---3--:R-:W-:-:S08]  /*0720*/  DFMA R10, R26, R10, R18 ;  /* 0x0000000a1a0a722b */ /* 0x008fd00000000012 */
[----:B--2---:R-:W-:-:S08]  /*0730*/  DFMA R10, R12, R14, R10 ;  /* 0x0000000e0c0a722b */ /* 0x004fd0000000000a */
[----:B----4-:R-:W-:-:S08]  /*0740*/  DFMA R10, R16, R20, R10 ;  /* 0x00000014100a722b */ /* 0x010fd0000000000a */
[----:B-----5:R-:W-:-:S11]  /*0750*/  DFMA R18, R22, R24, R10 ;  /* 0x000000181612722b */ /* 0x020fd6000000000a */
.L_x_5:
[----:B------:R-:W-:Y:S05]  /*0760*/  BRA.U !UP1, `(.L_x_2) ;  /* 0x0000000909e47547 */ /* 0x000fea000b800000 */
[----:B------:R-:W-:Y:S02]  /*0770*/  UISETP.NE.AND UP0, UPT, UR7, 0x1, UPT ;  /* 0x000000010700788c */ /* 0x000fe4000bf05270 */
[----:B------:R-:W-:-:S04]  /*0780*/  ULOP3.LUT UR5, UR5, 0x1, URZ, 0xc0, !UPT ;  /* 0x0000000105057892 */ /* 0x000fc8000f8ec0ff */
[----:B------:R-:W-:-:S03]  /*0790*/  UISETP.NE.U32.AND UP1, UPT, UR5, 0x1, UPT ;  /* 0x000000010500788c */ /* 0x000fc6000bf25070 */
        /* <DEDUP_REMOVED lines=10> */
[----:B------:R-:W-:Y:S02]  /*0840*/  IMAD.WIDE R22, R3, 0x8, R16 ;  /* 0x0000000803167825 */ /* 0x000fe400078e0210 */
[----:B------:R-:W2:Y:S04]  /*0850*/  LDG.E.64 R20, desc[UR8][R20.64] ;  /* 0x0000000814147981 */ /* 0x000ea8000c1e1b00 */
[----:B------:R-:W2:Y:S01]  /*0860*/  LDG.E.64 R22, desc[UR8][R22.64] ;  /* 0x0000000816167981 */ /* 0x000ea2000c1e1b00 */
[----:B------:R-:W-:Y:S01]  /*0870*/  UIADD3 UR4, UPT, UPT, UR4, 0x2, URZ ;  /* 0x0000000204047890 */ /* 0x000fe2000fffe0ff */
[----:B---3--:R-:W-:-:S08]  /*0880*/  DFMA R10, R10, R12, R18 ;  /* 0x0000000c0a0a722b */ /* 0x008fd00000000012 */
[----:B--2---:R-:W-:-:S11]  /*0890*/  DFMA R18, R20, R22, R10 ;  /* 0x000000161412722b */ /* 0x004fd6000000000a */
.L_x_6:
[----:B------:R-:W-:Y:S05]  /*08a0*/  BRA.U UP1, `(.L_x_2) ;  /* 0x0000000901947547 */ /* 0x000fea000b800000 */
[----:B------:R-:W1:Y:S01]  /*08b0*/  LDC.64 R10, c[0x0][0x380] ;  /* 0x0000e000ff0a7b82 */ /* 0x000e620000000a00 */
[----:B------:R-:W-:Y:S02]  /*08c0*/  IMAD R15, R2, UR4, R5 ;  /* 0x00000004020f7c24 */ /* 0x000fe4000f8e0205 */
[----:B------:R-:W-:-:S05]  /*08d0*/  IMAD R17, R3, UR4, R0 ;  /* 0x0000000403117c24 */ /* 0x000fca000f8e0200 */
[----:B------:R-:W2:Y:S01]  /*08e0*/  LDC.64 R12, c[0x0][0x388] ;  /* 0x0000e200ff0c7b82 */ /* 0x000ea20000000a00 */
[----:B-1----:R-:W-:-:S06]  /*08f0*/  IMAD.WIDE R10, R15, 0x8, R10 ;  /* 0x000000080f0a7825 */ /* 0x002fcc00078e020a */
[----:B0-----:R-:W3:Y:S01]  /*0900*/  LDG.E.64 R10, desc[UR8][R10.64] ;  /* 0x000000080a0a7981 */ /* 0x001ee2000c1e1b00 */
[----:B--2---:R-:W-:-:S06]  /*0910*/  IMAD.WIDE R12, R17, 0x8, R12 ;  /* 0x00000008110c7825 */ /* 0x004fcc00078e020c */
[----:B------:R-:W3:Y:S02]  /*0920*/  LDG.E.64 R12, desc[UR8][R12.64] ;  /* 0x000000080c0c7981 */ /* 0x000ee4000c1e1b00 */
[----:B---3--:R-:W-:Y:S01]  /*0930*/  DFMA R18, R10, R12, R18 ;  /* 0x0000000c0a12722b */ /* 0x008fe20000000012 */
[----:B------:R-:W-:Y:S10]  /*0940*/  BRA `(.L_x_2) ;  /* 0x00000008006c7947 */ /* 0x000ff40003800000 */
.L_x_1:
[----:B------:R-:W1:Y:S02]  /*0950*/  LDCU UR4, c[0x0][0x3a0] ;  /* 0x00007400ff0477ac */ /* 0x000e640008000800 */
[----:B-1----:R-:W-:-:S09]  /*0960*/  UISETP.GE.AND UP0, UPT, UR4, 0x1, UPT ;  /* 0x000000010400788c */ /* 0x002fd2000bf06270 */
[----:B------:R-:W-:Y:S05]  /*0970*/  BRA.U !UP0, `(.L_x_2) ;  /* 0x0000000908607547 */ /* 0x000fea000b800000 */
[----:B------:R-:W-:Y:S01]  /*0980*/  UISETP.GE.U32.AND UP1, UPT, UR4, 0x8, UPT ;  /* 0x000000080400788c */ /* 0x000fe2000bf26070 */
[----:B------:R-:W-:Y:S01]  /*0990*/  MOV R4, RZ ;  /* 0x000000ff00047202 */ /* 0x000fe20000000f00 */
[----:B------:R-:W-:Y:S01]  /*09a0*/  ULOP3.LUT UR6, UR4, 0x7, URZ, 0xc0, !UPT ;  /* 0x0000000704067892 */ /* 0x000fe2000f8ec0ff */
[----:B------:R-:W-:Y:S02]  /*09b0*/  CS2R R8, SRZ ;  /* 0x0000000000087805 */ /* 0x000fe4000001ff00 */
[----:B------:R-:W-:Y:S01]  /*09c0*/  CS2R R18, SRZ ;  /* 0x0000000000127805 */ /* 0x000fe2000001ff00 */
[----:B------:R-:W-:-:S03]  /*09d0*/  UISETP.NE.AND UP0, UPT, UR6, URZ, UPT ;  /* 0x000000ff0600728c */ /* 0x000fc6000bf05270 */
[----:B------:R-:W-:Y:S08]  /*09e0*/  BRA.U !UP1, `(.L_x_7) ;  /* 0x0000000509207547 */ /* 0x000ff0000b800000 */
[----:B------:R-:W-:Y:S01]  /*09f0*/  ULOP3.LUT UR4, UR4, 0x7ffffff8, URZ, 0xc0, !UPT ;  /* 0x7ffffff804047892 */ /* 0x000fe2000f8ec0ff */
[----:B------:R-:W-:Y:S02]  /*0a00*/  MOV R25, R5 ;  /* 0x0000000500197202 */ /* 0x000fe40000000f00 */
[----:B------:R-:W-:Y:S02]  /*0a10*/  CS2R R8, SRZ ;  /* 0x0000000000087805 */ /* 0x000fe4000001ff00 */
[----:B------:R-:W-:Y:S01]  /*0a20*/  MOV R6, R0 ;  /* 0x0000000000067202 */ /* 0x000fe20000000f00 */
[----:B------:R-:W1:Y:S01]  /*0a30*/  LDCU.64 UR10, c[0x0][0x398] ;  /* 0x00007300ff0a77ac */ /* 0x000e620008000a00 */
[----:B------:R-:W-:Y:S01]  /*0a40*/  MOV R4, UR4 ;  /* 0x0000000400047c02 */ /* 0x000fe20008000f00 */
[----:B------:R-:W-:-:S12]  /*0a50*/  UIADD3 UR5, UPT, UPT, -UR4, URZ, URZ ;  /* 0x000000ff04057290 */ /* 0x000fd8000fffe1ff */
.L_x_8:
[----:B------:R-:W2:Y:S01]  /*0a60*/  LDC.64 R10, c[0x0][0x380] ;  /* 0x0000e000ff0a7b82 */ /* 0x000ea20000000a00 */
[----:B-1----:R-:W-:Y:S02]  /*0a70*/  MOV R2, UR10 ;  /* 0x0000000a00027c02 */ /* 0x002fe40008000f00 */
[----:B------:R-:W-:-:S05]  /*0a80*/  MOV R3, UR11 ;  /* 0x0000000b00037c02 */ /* 0x000fca0008000f00 */
[----:B------:R-:W1:Y:S01]  /*0a90*/  LDC.64 R28, c[0x0][0x388] ;  /* 0x0000e200ff1c7b82 */ /* 0x000e620000000a00 */
[----:B--2---:R-:W-:-:S05]  /*0aa0*/  IMAD.WIDE R10, R25, 0x8, R10 ;  /* 0x00000008190a7825 */ /* 0x004fca00078e020a */
[----:B0-----:R-:W2:Y:S01]  /*0ab0*/  LDG.E.64 R12, desc[UR8][R10.64] ;  /* 0x000000080a0c7981 */ /* 0x001ea2000c1e1b00 */
[----:B-1----:R-:W-:-:S03]  /*0ac0*/  IMAD.WIDE R28, R6, 0x8, R28 ;  /* 0x00000008061c7825 */ /* 0x002fc600078e021c */
[----:B------:R-:W3:Y:S04]  /*0ad0*/  LDG.E.64 R26, desc[UR8][R10.64+0x8] ;  /* 0x000008080a1a7981 */ /* 0x000ee8000c1e1b00 */
[----:B------:R0:W2:Y:S01]  /*0ae0*/  LDG.E.64 R14, desc[UR8][R28.64] ;  /* 0x000000081c0e7981 */ /* 0x0000a2000c1e1b00 */
[----:B------:R-:W-:-:S05]  /*0af0*/  IMAD.WIDE R20, R2, 0x8, R10 ;  /* 0x0000000802147825 */ /* 0x000fca00078e020a */
[----:B------:R-:W4:Y:S01]  /*0b00*/  LDG.E.64 R16, desc[UR8][R20.64] ;  /* 0x0000000814107981 */ /* 0x000f22000c1e1b00 */
[----:B0-----:R-:W-:-:S03]  /*0b10*/  IMAD.WIDE R28, R3, 0x8, R28 ;  /* 0x00000008031c7825 */ /* 0x001fc600078e021c */
[----:B------:R0:W5:Y:S04]  /*0b20*/  LDG.E.64 R22, desc[UR8][R20.64+0x8] ;  /* 0x0000080814167981 */ /* 0x000168000c1e1b00 */
[----:B------:R-:W4:Y:S01]  /*0b30*/  LDG.E.64 R10, desc[UR8][R28.64] ;  /* 0x000000081c0a7981 */ /* 0x000f22000c1e1b00 */
[----:B--2---:R-:W-:Y:S01]  /*0b40*/  DFMA R12, R12, R14, R18 ;  /* 0x0000000e0c0c722b */ /* 0x004fe20000000012 */
[----:B------:R-:W-:-:S04]  /*0b50*/  IMAD.WIDE R18, R2, 0x8, R20 ;  /* 0x0000000802127825 */ /* 0x000fc800078e0214 */
[----:B0-----:R-:W-:Y:S01]  /*0b60*/  IMAD.WIDE R20, R3, 0x8, R28 ;  /* 0x0000000803147825 */ /* 0x001fe200078e021c */
[----:B---3--:R-:W-:Y:S01]  /*0b70*/  DFMA R26, R14, R26, R8 ;  /* 0x0000001a0e1a722b */ /* 0x008fe20000000008 */
[----:B------:R-:W2:Y:S04]  /*0b80*/  LDG.E.64 R14, desc[UR8][R18.64] ;  /* 0x00000008120e7981 */ /* 0x000ea8000c1e1b00 */
[----:B------:R0:W3:Y:S01]  /*0b90*/  LDG.E.64 R8, desc[UR8][R18.64+0x8] ;  /* 0x0000080812087981 */ /* 0x0000e2000c1e1b00 */
[----:B----4-:R-:W-:-:S03]  /*0ba0*/  DFMA R16, R16, R10, R12 ;  /* 0x0000000a1010722b */ /* 0x010fc6000000000c */
[----:B------:R-:W2:Y:S01]  /*0bb0*/  LDG.E.64 R12, desc[UR8][R20.64] ;  /* 0x00000008140c7981 */ /* 0x000ea2000c1e1b00 */
[----:B-----5:R-:W-:Y:S01]  /*0bc0*/  DFMA R10, R10, R22, R26 ;  /* 0x000000160a0a722b */ /* 0x020fe2000000001a */
[----:B------:R-:W-:-:S04]  /*0bd0*/  IMAD.WIDE R28, R3, 0x8, R20 ;  /* 0x00000008031c7825 */ /* 0x000fc800078e0214 */
[----:B------:R-:W-:-:S05]  /*0be0*/  IMAD.WIDE R22, R2, 0x8, R18 ;  /* 0x0000000802167825 */ /* 0x000fca00078e0212 */
[----:B------:R-:W4:Y:S01]  /*0bf0*/  LDG.E.64 R26, desc[UR8][R22.64+0x8] ;  /* 0x00000808161a7981 */ /* 0x000f22000c1e1b00 */
[----:B0-----:R-:W-:Y:S01]  /*0c00*/  IMAD.WIDE R18, R2, 0x8, R22 ;  /* 0x0000000802127825 */ /* 0x001fe200078e0216 */
[----:B--2---:R-:W-:Y:S02]  /*0c10*/  DFMA R14, R14, R12, R16 ;  /* 0x0000000c0e0e722b */ /* 0x004fe40000000010 */
[----:B---3--:R-:W-:Y:S02]  /*0c20*/  DFMA R12, R12, R8, R10 ;  /* 0x000000080c0c722b */ /* 0x008fe4000000000a */
[----:B------:R-:W2:Y:S04]  /*0c30*/  LDG.E.64 R16, desc[UR8][R18.64] ;  /* 0x0000000812107981 */ /* 0x000ea8000c1e1b00 */
[----:B------:R-:W3:Y:S04]  /*0c40*/  LDG.E.64 R8, desc[UR8][R22.64] ;  /* 0x0000000816087981 */ /* 0x000ee8000c1e1b00 */
[----:B------:R0:W3:Y:S02]  /*0c50*/  LDG.E.64 R10, desc[UR8][R28.64] ;  /* 0x000000081c0a7981 */ /* 0x0000e4000c1e1b00 */
[----:B0-----:R-:W-:-:S05]  /*0c60*/  IMAD.WIDE R28, R3, 0x8, R28 ;  /* 0x00000008031c7825 */ /* 0x001fca00078e021c */
[----:B------:R-:W2:Y:S01]  /*0c70*/  LDG.E.64 R20, desc[UR8][R28.64] ;  /* 0x000000081c147981 */ /* 0x000ea2000c1e1b00 */
[----:B------:R-:W-:Y:S01]  /*0c80*/  IMAD.WIDE R22, R3, 0x8, R28 ;  /* 0x0000000803167825 */ /* 0x000fe200078e021c */
[----:B---3--:R-:W-:Y:S02]  /*0c90*/  DFMA R8, R8, R10, R14 ;  /* 0x0000000a0808722b */ /* 0x008fe4000000000e */
[----:B----4-:R-:W-:Y:S02]  /*0ca0*/  DFMA R26, R10, R26, R12 ;  /* 0x0000001a0a1a722b */ /* 0x010fe4000000000c */
[----:B------:R-:W3:Y:S04]  /*0cb0*/  LDG.E.64 R14, desc[UR8][R22.64] ;  /* 0x00000008160e7981 */ /* 0x000ee8000c1e1b00 */
[----:B------:R0:W4:Y:S02]  /*0cc0*/  LDG.E.64 R10, desc[UR8][R18.64+0x8] ;  /* 0x00000808120a7981 */ /* 0x000124000c1e1b00 */
[----:B0-----:R-:W-:Y:S01]  /*0cd0*/  IMAD.WIDE R18, R2, 0x8, R18 ;  /* 0x0000000802127825 */ /* 0x001fe200078e0212 */
[----:B--2---:R-:W-:-:S04]  /*0ce0*/  DFMA R16, R16, R20, R8 ;  /* 0x000000141010722b */ /* 0x004fc80000000008 */
[----:B------:R-:W3:Y:S04]  /*0cf0*/  LDG.E.64 R12, desc[UR8][R18.64] ;  /* 0x00000008120c7981 */ /* 0x000ee8000c1e1b00 */
[----:B------:R-:W2:Y:S01]  /*0d00*/  LDG.E.64 R8, desc[UR8][R18.64+0x8] ;  /* 0x0000080812087981 */ /* 0x000ea2000c1e1b00 */
[----:B------:R-:W-:Y:S01]  /*0d10*/  IMAD.WIDE R28, R3, 0x8, R22 ;  /* 0x00000008031c7825 */ /* 0x000fe200078e0216 */
[----:B----4-:R-:W-:-:S03]  /*0d20*/  DFMA R10, R20, R10, R26 ;  /* 0x0000000a140a722b */ /* 0x010fc6000000001a */
[----:B------:R-:W-:Y:S02]  /*0d30*/  IMAD.WIDE R26, R2, 0x8, R18 ;  /* 0x00000008021a7825 */ /* 0x000fe400078e0212 */
[----:B------:R-:W4:Y:S04]  /*0d40*/  LDG.E.64 R18, desc[UR8][R28.64] ;  /* 0x000000081c127981 */ /* 0x000f28000c1e1b00 */
[----:B------:R-:W4:Y:S01]  /*0d50*/  LDG.E.64 R20, desc[UR8][R26.64+0x8] ;  /* 0x000008081a147981 */ /* 0x000f22000c1e1b00 */
[----:B---3--:R-:W-:-:S03]  /*0d60*/  DFMA R12, R12, R14, R16 ;  /* 0x0000000e0c0c722b */ /* 0x008fc60000000010 */
[----:B------:R0:W3:Y:S01]  /*0d70*/  LDG.E.64 R16, desc[UR8][R26.64] ;  /* 0x000000081a107981 */ /* 0x0000e2000c1e1b00 */
[----:B--2---:R-:W-:Y:S01]  /*0d80*/  DFMA R14, R14, R8, R10 ;  /* 0x000000080e0e722b */ /* 0x004fe2000000000a */
[----:B------:R-:W-:-:S04]  /*0d90*/  IMAD.WIDE R8, R3, 0x8, R28 ;  /* 0x0000000803087825 */ /* 0x000fc800078e021c */
[----:B0-----:R-:W-:Y:S02]  /*0da0*/  IMAD.WIDE R26, R2, 0x8, R26 ;  /* 0x00000008021a7825 */ /* 0x001fe400078e021a */
[----:B------:R-:W2:Y:S04]  /*0db0*/  LDG.E.64 R8, desc[UR8][R8.64] ;  /* 0x0000000808087981 */ /* 0x000ea8000c1e1b00 */
[----:B------:R-:W2:Y:S04]  /*0dc0*/  LDG.E.64 R22, desc[UR8][R26.64] ;  /* 0x000000081a167981 */ /* 0x000ea8000c1e1b00 */
[----:B------:R-:W5:Y:S01]  /*0dd0*/  LDG.E.64 R10, desc[UR8][R26.64+0x8] ;  /* 0x000008081a0a7981 */ /* 0x000f62000c1e1b00 */
[----:B------:R-:W-:-:S04]  /*0de0*/  UIADD3 UR5, UPT, UPT, UR5, 0x8, URZ ;  /* 0x0000000805057890 */ /* 0x000fc8000fffe0ff */
[----:B------:R-:W-:Y:S01]  /*0df0*/  UISETP.NE.AND UP1, UPT, UR5, URZ, UPT ;  /* 0x000000ff0500728c */ /* 0x000fe2000bf25270 */
[----:B------:R-:W-:Y:S02]  /*0e00*/  LEA R25, R2, R25, 0x3 ;  /* 0x0000001902197211 */ /* 0x000fe400078e18ff */
[----:B------:R-:W-:Y:S01]  /*0e10*/  LEA R6, R3, R6, 0x3 ;  /* 0x0000000603067211 */ /* 0x000fe200078e18ff */
[----:B----4-:R-:W-:Y:S02]  /*0e20*/  DFMA R14, R18, R20, R14 ;  /* 0x00000014120e722b */ /* 0x010fe4000000000e */
[----:B---3--:R-:W-:-:S08]  /*0e30*/  DFMA R12, R16, R18, R12 ;  /* 0x00000012100c722b */ /* 0x008fd0000000000c */
[----:B--2---:R-:W-:Y:S02]  /*0e40*/  DFMA R18, R22, R8, R12 ;  /* 0x000000081612722b */ /* 0x004fe4000000000c */
[----:B-----5:R-:W-:Y:S01]  /*0e50*/  DFMA R8, R8, R10, R14 ;  /* 0x0000000a0808722b */ /* 0x020fe2000000000e */
[----:B------:R-:W-:Y:S10]  /*0e60*/  BRA.U UP1, `(.L_x_8) ;  /* 0xfffffff901fc7547 */ /* 0x000ff4000b83ffff */
.L_x_7:
[----:B------:R-:W-:Y:S05]  /*0e70*/  BRA.U !UP0, `(.L_x_2) ;  /* 0x0000000508207547 */ /* 0x000fea000b800000 */
[----:B------:R-:W1:Y:S01]  /*0e80*/  LDC R26, c[0x0][0x3a0] ;  /* 0x0000e800ff1a7b82 */ /* 0x000e620000000800 */
[----:B------:R-:W-:Y:S01]  /*0e90*/  UISETP.GE.U32.AND UP0, UPT, UR6, 0x4, UPT ;  /* 0x000000040600788c */ /* 0x000fe2000bf06070 */
[----:B-1----:R-:W-:-:S04]  /*0ea0*/  LOP3.LUT R6, R26, 0x3, RZ, 0xc0, !PT ;  /* 0x000000031a067812 */ /* 0x002fc800078ec0ff */
[----:B------:R-:W-:-:S04]  /*0eb0*/  ISETP.NE.AND P0, PT, R6, RZ, PT ;  /* 0x000000ff0600720c */ /* 0x000fc80003f05270 */
[----:B------:R-:W-:Y:S09]  /*0ec0*/  BRA.U !UP0, `(.L_x_9) ;  /* 0x0000000108847547 */ /* 0x000ff2000b800000 */
[----:B------:R-:W1:Y:S01]  /*0ed0*/  LDC.64 R28, c[0x0][0x380] ;  /* 0x0000e000ff1c7b82 */ /* 0x000e620000000a00 */
[C---:B------:R-:W-:Y:S02]  /*0ee0*/  IMAD R11, R4.reuse, R2, R5 ;  /* 0x00000002040b7224 */ /* 0x040fe400078e0205 */
[----:B------:R-:W-:-:S05]  /*0ef0*/  IMAD R13, R4, R3, R0 ;  /* 0x00000003040d7224 */ /* 0x000fca00078e0200 */
[----:B------:R-:W2:Y:S01]  /*0f00*/  LDC.64 R16, c[0x0][0x388] ;  /* 0x0000e200ff107b82 */ /* 0x000ea20000000a00 */
[----:B-1----:R-:W-:-:S05]  /*0f10*/  IMAD.WIDE R28, R11, 0x8, R28 ;  /* 0x000000080b1c7825 */ /* 0x002fca00078e021c */
[----:B0-----:R-:W3:Y:S01]  /*0f20*/  LDG.E.64 R20, desc[UR8][R28.64] ;  /* 0x000000081c147981 */ /* 0x001ee2000c1e1b00 */
[----:B--2---:R-:W-:-:S03]  /*0f30*/  IMAD.WIDE R16, R13, 0x8, R16 ;  /* 0x000000080d107825 */ /* 0x004fc600078e0210 */
[----:B------:R-:W2:Y:S04]  /*0f40*/  LDG.E.64 R12, desc[UR8][R28.64+0x8] ;  /* 0x000008081c0c7981 */ /* 0x000ea8000c1e1b00 */
[----:B------:R0:W3:Y:S01]  /*0f50*/  LDG.E.64 R10, desc[UR8][R16.64] ;  /* 0x00000008100a7981 */ /* 0x0000e2000c1e1b00 */
[----:B------:R-:W-:-:S05]  /*0f60*/  IMAD.WIDE R14, R2, 0x8, R28 ;  /* 0x00000008020e7825 */ /* 0x000fca00078e021c */
[----:B------:R-:W4:Y:S01]  /*0f70*/  LDG.E.64 R24, desc[UR8][R14.64+0x8] ;  /* 0x000008080e187981 */ /* 0x000f22000c1e1b00 */
[----:B0-----:R-:W-:-:S05]  /*0f80*/  IMAD.WIDE R16, R3, 0x8, R16 ;  /* 0x0000000803107825 */ /* 0x001fca00078e0210 */
[----:B------:R-:W4:Y:S01]  /*0f90*/  LDG.E.64 R22, desc[UR8][R16.64] ;  /* 0x0000000810167981 */ /* 0x000f22000c1e1b00 */
[----:B---3--:R-:W-:-:S03]  /*0fa0*/  DFMA R18, R20, R10, R18 ;  /* 0x0000000a1412722b */ /* 0x008fc60000000012 */
[----:B------:R0:W3:Y:S01]  /*0fb0*/  LDG.E.64 R20, desc[UR8][R14.64] ;  /* 0x000000080e147981 */ /* 0x0000e2000c1e1b00 */
[----:B--2---:R-:W-:Y:S01]  /*0fc0*/  DFMA R12, R10, R12, R8 ;  /* 0x0000000c0a0c722b */ /* 0x004fe20000000008 */
[----:B------:R-:W-:-:S04]  /*0fd0*/  IMAD.WIDE R28, R3, 0x8, R16 ;  /* 0x00000008031c7825 */ /* 0x000fc800078e0210 */
[----:B------:R-:W-:-:S05]  /*0fe0*/  IMAD.WIDE R10, R2, 0x8, R14 ;  /* 0x00000008020a7825 */ /* 0x000fca00078e020e */
[----:B------:R-:W2:Y:S01]  /*0ff0*/  LDG.E.64 R8, desc[UR8][R10.64] ;  /* 0x000000080a087981 */ /* 0x000ea2000c1e1b00 */
[----:B----4-:R-:W-:-:S03]  /*1000*/  DFMA R24, R22, R24, R12 ;  /* 0x000000181618722b */ /* 0x010fc6000000000c */
[----:B------:R-:W2:Y:S01]  /*1010*/  LDG.E.64 R12, desc[UR8][R28.64] ;  /* 0x000000081c0c7981 */ /* 0x000ea2000c1e1b00 */
[----:B0-----:R-:W-:-:S06]  /*1020*/  IMAD.WIDE R14, R3, 0x8, R28 ;  /* 0x00000008030e7825 */ /* 0x001fcc00078e021c */
[----:B------:R-:W4:Y:S01]  /*1030*/  LDG.E.64 R14, desc[UR8][R14.64] ;  /* 0x000000080e0e7981 */ /* 0x000f22000c1e1b00 */
[----:B---3--:R-:W-:-:S03]  /*1040*/  DFMA R18, R20, R22, R18 ;  /* 0x000000161412722b */ /* 0x008fc60000000012 */
[----:B------:R-:W3:Y:S01]  /*1050*/  LDG.E.64 R20, desc[UR8][R10.64+0x8] ;  /* 0x000008080a147981 */ /* 0x000ee2000c1e1b00 */
[----:B------:R-:W-:-:S05]  /*1060*/  IMAD.WIDE R22, R2, 0x8, R10 ;  /* 0x0000000802167825 */ /* 0x000fca00078e020a */
[----:B------:R-:W4:Y:S04]  /*1070*/  LDG.E.64 R16, desc[UR8][R22.64] ;  /* 0x0000000816107981 */ /* 0x000f28000c1e1b00 */
[----:B------:R-:W5:Y:S01]  /*1080*/  LDG.E.64 R22, desc[UR8][R22.64+0x8] ;  /* 0x0000080816167981 */ /* 0x000f62000c1e1b00 */
[----:B--2---:R-:W-:Y:S01]  /*1090*/  DFMA R18, R8, R12, R18 ;  /* 0x0000000c0812722b */ /* 0x004fe20000000012 */
[----:B------:R-:W-:Y:S01]  /*10a0*/  IADD3 R4, PT, PT, R4, 0x4, RZ ;  /* 0x0000000404047810 */ /* 0x000fe20007ffe0ff */
[----:B---3--:R-:W-:-:S06]  /*10b0*/  DFMA R20, R12, R20, R24 ;  /* 0x000000140c14722b */ /* 0x008fcc0000000018 */
[----:B----4-:R-:W-:Y:S02]  /*10c0*/  DFMA R18, R16, R14, R18 ;  /* 0x0000000e1012722b */ /* 0x010fe40000000012 */
[----:B-----5:R-:W-:-:S11]  /*10d0*/  DFMA R8, R14, R22, R20 ;  /* 0x000000160e08722b */ /* 0x020fd60000000014 */
.L_x_9:
[----:B------:R-:W-:Y:S05]  /*10e0*/  @!P0 BRA `(.L_x_2) ;  /* 0x0000000000848947 */ /* 0x000fea0003800000 */
[----:B------:R-:W1:Y:S01]  /*10f0*/  LDC.64 R24, c[0x0][0x380] ;  /* 0x0000e000ff187b82 */ /* 0x000e620000000a00 */
[----:B------:R-:W-:-:S07]  /*1100*/  ISETP.NE.AND P0, PT, R6, 0x1, PT ;  /* 0x000000010600780c */ /* 0x000fce0003f05270 */
[----:B------:R-:W2:Y:S06]  /*1110*/  LDC.64 R10, c[0x0][0x388] ;  /* 0x0000e200ff0a7b82 */ /* 0x000eac0000000a00 */
[C---:B------:R-:W-:Y:S02]  /*1120*/  @P0 IMAD R13, R4.reuse, R2, R5 ;  /* 0x00000002040d0224 */ /* 0x040fe400078e0205 */
[----:B------:R-:W-:Y:S01]  /*1130*/  @P0 IMAD R15, R4, R3, R0 ;  /* 0x00000003040f0224 */ /* 0x000fe200078e0200 */
[----:B------:R-:W3:Y:S01]  /*1140*/  LDC.64 R16, c[0x0][0x380] ;  /* 0x0000e000ff107b82 */ /* 0x000ee20000000a00 */
[----:B-1----:R-:W-:-:S07]  /*1150*/  @P0 IMAD.WIDE R24, R13, 0x8, R24 ;  /* 0x000000080d180825 */ /* 0x002fce00078e0218 */
[----:B------:R-:W1:Y:S01]  /*1160*/  LDC.64 R20, c[0x0][0x388] ;  /* 0x0000e200ff147b82 */ /* 0x000e620000000a00 */
[----:B0-----:R-:W4:Y:S01]  /*1170*/  @P0 LDG.E.64 R22, desc[UR8][R24.64] ;  /* 0x0000000818160981 */ /* 0x001f22000c1e1b00 */
[----:B--2---:R-:W-:-:S03]  /*1180*/  @P0 IMAD.WIDE R10, R15, 0x8, R10 ;  /* 0x000000080f0a0825 */ /* 0x004fc600078e020a */
[----:B------:R-:W2:Y:S04]  /*1190*/  @P0 LDG.E.64 R14, desc[UR8][R24.64+0x8] ;  /* 0x00000808180e0981 */ /* 0x000ea8000c1e1b00 */
[----:B------:R-:W4:Y:S01]  /*11a0*/  @P0 LDG.E.64 R12, desc[UR8][R10.64] ;  /* 0x000000080a0c0981 */ /* 0x000f22000c1e1b00 */
[----:B------:R-:W-:-:S04]  /*11b0*/  LOP3.LUT R26, R26, 0x1, RZ, 0xc0, !PT ;  /* 0x000000011a1a7812 */ /* 0x000fc800078ec0ff */
[----:B------:R-:W-:Y:S02]  /*11c0*/  ISETP.NE.U32.AND P1, PT, R26, 0x1, PT ;  /* 0x000000011a00780c */ /* 0x000fe40003f25070 */
[----:B------:R-:W-:Y:S01]  /*11d0*/  @P0 IADD3 R4, PT, PT, R4, 0x2, RZ ;  /* 0x0000000204040810 */ /* 0x000fe20007ffe0ff */
[----:B------:R-:W-:-:S04]  /*11e0*/  @P0 IMAD.WIDE R26, R3, 0x8, R10 ;  /* 0x00000008031a0825 */ /* 0x000fc800078e020a */
[----:B------:R-:W-:Y:S02]  /*11f0*/  @P0 IMAD.WIDE R28, R2, 0x8, R24 ;  /* 0x00000008021c0825 */ /* 0x000fe400078e0218 */
[----:B------:R-:W5:Y:S04]  /*1200*/  @P0 LDG.E.64 R26, desc[UR8][R26.64] ;  /* 0x000000081a1a0981 */ /* 0x000f68000c1e1b00 */
[C---:B------:R-:W-:Y:S01]  /*1210*/  @!P1 IMAD R6, R4.reuse, R2, R5 ;  /* 0x0000000204069224 */ /* 0x040fe200078e0205 */
[----:B------:R-:W5:Y:S01]  /*1220*/  @P0 LDG.E.64 R10, desc[UR8][R28.64] ;  /* 0x000000081c0a0981 */ /* 0x000f62000c1e1b00 */
[----:B------:R-:W-:-:S03]  /*1230*/  @!P1 IMAD R4, R4, R3, R0 ;  /* 0x0000000304049224 */ /* 0x000fc600078e0200 */
[----:B------:R-:W5:Y:S01]  /*1240*/  @P0 LDG.E.64 R24, desc[UR8][R28.64+0x8] ;  /* 0x000008081c180981 */ /* 0x000f62000c1e1b00 */
[----:B---3--:R-:W-:-:S04]  /*1250*/  @!P1 IMAD.WIDE R16, R6, 0x8, R16 ;  /* 0x0000000806109825 */ /* 0x008fc800078e0210 */
[----:B-1----:R-:W-:-:S06]  /*1260*/  @!P1 IMAD.WIDE R20, R4, 0x8, R20 ;  /* 0x0000000804149825 */ /* 0x002fcc00078e0214 */
[----:B------:R-:W3:Y:S01]  /*1270*/  @!P1 LDG.E.64 R20, desc[UR8][R20.64] ;  /* 0x0000000814149981 */ /* 0x000ee2000c1e1b00 */
[----:B----4-:R-:W-:Y:S02]  /*1280*/  @P0 DFMA R22, R22, R12, R18 ;  /* 0x0000000c1616022b */ /* 0x010fe40000000012 */
[----:B--2---:R-:W-:Y:S01]  /*1290*/  @P0 DFMA R14, R12, R14, R8 ;  /* 0x0000000e0c0e022b */ /* 0x004fe20000000008 */
[----:B------:R-:W3:Y:S04]  /*12a0*/  @!P1 LDG.E.64 R12, desc[UR8][R16.64] ;  /* 0x00000008100c9981 */ /* 0x000ee8000c1e1b00 */
[----:B------:R-:W2:Y:S01]  /*12b0*/  @!P1 LDG.E.64 R16, desc[UR8][R16.64+0x8] ;  /* 0x0000080810109981 */ /* 0x000ea2000c1e1b00 */
[----:B-----5:R-:W-:Y:S02]  /*12c0*/  @P0 DFMA R18, R10, R26, R22 ;  /* 0x0000001a0a12022b */ /* 0x020fe40000000016 */
[----:B------:R-:W-:-:S06]  /*12d0*/  @P0 DFMA R8, R26, R24, R14 ;  /* 0x000000181a08022b */ /* 0x000fcc000000000e */
[----:B---3--:R-:W-:Y:S02]  /*12e0*/  @!P1 DFMA R18, R12, R20, R18 ;  /* 0x000000140c12922b */ /* 0x008fe40000000012 */
[----:B--2---:R-:W-:-:S11]  /*12f0*/  @!P1 DFMA R8, R20, R16, R8 ;  /* 0x000000101408922b */ /* 0x004fd60000000008 */
.L_x_2:
[----:B0-----:R-:W-:Y:S05]  /*1300*/  BSYNC.RECONVERGENT B0 ;  /* 0x0000000000007941 */ /* 0x001fea0003800200 */
.L_x_0:
[----:B------:R-:W0:Y:S01]  /*1310*/  LDC.64 R10, c[0x0][0x390] ;  /* 0x0000e400ff0a7b82 */ /* 0x000e220000000a00 */
[----:B------:R-:W-:Y:S01]  /*1320*/  ISETP.GE.U32.AND P0, PT, R7, R2, PT ;  /* 0x000000020700720c */ /* 0x000fe20003f06070 */
[----:B------:R-:W-:-:S04]  /*1330*/  IMAD R5, R5, R3, R0 ;  /* 0x0000000305057224 */ /* 0x000fc800078e0200 */
[----:B0-----:R-:W-:-:S05]  /*1340*/  IMAD.WIDE R4, R5, 0x8, R10 ;  /* 0x0000000805047825 */ /* 0x001fca00078e020a */
[----:B------:R0:W-:Y:S03]  /*1350*/  STG.E.64 desc[UR8][R4.64], R18 ;  /* 0x0000001204007986 */ /* 0x0001e6000c101b08 */
[----:B------:R-:W-:Y:S05]  /*1360*/  @P0 EXIT ;  /* 0x000000000000094d */ /* 0x000fea0003800000 */
[----:B0-----:R-:W-:-:S05]  /*1370*/  IMAD.WIDE R4, R3, 0x8, R4 ;  /* 0x0000000803047825 */ /* 0x001fca00078e0204 */
[----:B------:R-:W-:Y:S01]  /*1380*/  STG.E.64 desc[UR8][R4.64], R8 ;  /* 0x0000000804007986 */ /* 0x000fe2000c101b08 */
[----:B------:R-:W-:Y:S05]  /*1390*/  EXIT ;  /* 0x000000000000794d */ /* 0x000fea0003800000 */
.L_x_10:
[----:B------:R-:W-:-:S00]  /*13a0*/  BRA `(.L_x_10) ;  /* 0xfffffffc00fc7947 */ /* 0x000fc0000383ffff */
[----:B------:R-:W-:-:S00]  /*13b0*/  NOP ;  /* 0x0000000000007918 */ /* 0x000fc00000000000 */
        /* <DEDUP_REMOVED lines=12> */
.L_x_11:


//--------------------- .nv.shared.reserved.0     --------------------------
	.section	.nv.shared.reserved.0,"aw",@nobits
	.weak		__nv_reservedSMEM_offset_0_alias
	.size		__nv_reservedSMEM_offset_0_alias, 0, 64
	.other		__nv_reservedSMEM_offset_0_alias,@"STO_CUDA_RESERVED_SHARED STV_DEFAULT"
__nv_reservedSMEM_offset_0_alias:
	.zero		0
	.zero		64


//--------------------- .nv.constant0._Z3atbPKdS0_Pdiii --------------------------
	.section	.nv.constant0._Z3atbPKdS0_Pdiii,"a",@progbits
	.sectionflags	@""
	.align	4
.nv.constant0._Z3atbPKdS0_Pdiii:
	.zero		932


//--------------------- SYMBOLS --------------------------

	.type		.nv.reservedSmem.offset0,@object
	.size		.nv.reservedSmem.offset0,0x4
